	.headerflags	@"EF_CUDA_TEXMODE_UNIFIED EF_CUDA_64BIT_ADDRESS EF_CUDA_ACCELERATORS EF_CUDA_SM90 EF_CUDA_VIRTUAL_SM(EF_CUDA_SM90)"
	.elftype	@"ET_EXEC"


//--------------------- .nv.info                  --------------------------
	.section	.nv.info,"",@"SHT_CUDA_INFO"
	.align	4


	//----- nvinfo : EIATTR_REGCOUNT
	.align		4
        /*0000*/ 	.byte	0x04, 0x2f
        /*0002*/ 	.short	(.L_1 - .L_0)
	.align		4
.L_0:
        /*0004*/ 	.word	index@(triton_poi_fused__prelu_kernel_add_8)
        /*0008*/ 	.word	0x00000016


	//----- nvinfo : EIATTR_MIN_STACK_SIZE
	.align		4
.L_1:
        /*000c*/ 	.byte	0x04, 0x12
        /*000e*/ 	.short	(.L_3 - .L_2)
	.align		4
.L_2:
        /*0010*/ 	.word	index@(triton_poi_fused__prelu_kernel_add_8)
        /*0014*/ 	.word	0x00000000


	//----- nvinfo : EIATTR_FRAME_SIZE
	.align		4
.L_3:
        /*0018*/ 	.byte	0x04, 0x11
        /*001a*/ 	.short	(.L_5 - .L_4)
	.align		4
.L_4:
        /*001c*/ 	.word	index@(triton_poi_fused__prelu_kernel_add_8)
        /*0020*/ 	.word	0x00000000


	//----- nvinfo : EIATTR_MIN_STACK_SIZE
	.align		4
.L_5:
        /*0024*/ 	.byte	0x04, 0x12
        /*0026*/ 	.short	(.L_7 - .L_6)
	.align		4
.L_6:
        /*0028*/ 	.word	index@(triton_poi_fused__prelu_kernel_add_8)
        /*002c*/ 	.word	0x00000000
.L_7:


//--------------------- .nv.info.triton_poi_fused__prelu_kernel_add_8 --------------------------
	.section	.nv.info.triton_poi_fused__prelu_kernel_add_8,"",@"SHT_CUDA_INFO"
	.sectionflags	@""
	.align	4


	//----- nvinfo : EIATTR_CUDA_API_VERSION
	.align		4
        /*0000*/ 	.byte	0x04, 0x37
        /*0002*/ 	.short	(.L_9 - .L_8)
.L_8:
        /*0004*/ 	.word	0x0000007c


	//----- nvinfo : EIATTR_KPARAM_INFO
	.align		4
.L_9:
        /*0008*/ 	.byte	0x04, 0x17
        /*000a*/ 	.short	(.L_11 - .L_10)
.L_10:
        /*000c*/ 	.word	0x00000000
        /*0010*/ 	.short	0x0004
        /*0012*/ 	.short	0x0020
        /*0014*/ 	.byte	0x00, 0xf0, 0x11, 0x00


	//----- nvinfo : EIATTR_KPARAM_INFO
	.align		4
.L_11:
        /*0018*/ 	.byte	0x04, 0x17
        /*001a*/ 	.short	(.L_13 - .L_12)
.L_12:
        /*001c*/ 	.word	0x00000000
        /*0020*/ 	.short	0x0003
        /*0022*/ 	.short	0x0018
        /*0024*/ 	.byte	0x00, 0xf4, 0x21, 0x00


	//----- nvinfo : EIATTR_KPARAM_INFO
	.align		4
.L_13:
        /*0028*/ 	.byte	0x04, 0x17
        /*002a*/ 	.short	(.L_15 - .L_14)
.L_14:
        /*002c*/ 	.word	0x00000000
        /*0030*/ 	.short	0x0002
        /*0032*/ 	.short	0x0010
        /*0034*/ 	.byte	0x00, 0xf4, 0x21, 0x00


	//----- nvinfo : EIATTR_KPARAM_INFO
	.align		4
.L_15:
        /*0038*/ 	.byte	0x04, 0x17
        /*003a*/ 	.short	(.L_17 - .L_16)
.L_16:
        /*003c*/ 	.word	0x00000000
        /*0040*/ 	.short	0x0001
        /*0042*/ 	.short	0x0008
        /*0044*/ 	.byte	0x00, 0xf4, 0x21, 0x00


	//----- nvinfo : EIATTR_KPARAM_INFO
	.align		4
.L_17:
        /*0048*/ 	.byte	0x04, 0x17
        /*004a*/ 	.short	(.L_19 - .L_18)
.L_18:
        /*004c*/ 	.word	0x00000000
        /*0050*/ 	.short	0x0000
        /*0052*/ 	.short	0x0000
        /*0054*/ 	.byte	0x00, 0xf4, 0x21, 0x00


	//----- nvinfo : EIATTR_SPARSE_MMA_MASK
	.align		4
.L_19:
        /*0058*/ 	.byte	0x03, 0x50
        /*005a*/ 	.short	0x0000


	//----- nvinfo : EIATTR_MAXREG_COUNT
	.align		4
        /*005c*/ 	.byte	0x03, 0x1b
        /*005e*/ 	.short	0x00ff


	//----- nvinfo : EIATTR_EXIT_INSTR_OFFSETS
	.align		4
        /*0060*/ 	.byte	0x04, 0x1c
        /*0062*/ 	.short	(.L_21 - .L_20)


	//   ....[0]....
.L_20:
        /*0064*/ 	.word	0x00000320


	//   ....[1]....
        /*0068*/ 	.word	0x00000340


	//----- nvinfo : EIATTR_REQNTID
	.align		4
.L_21:
        /*006c*/ 	.byte	0x04, 0x10
        /*006e*/ 	.short	(.L_23 - .L_22)
.L_22:
        /*0070*/ 	.word	0x00000080
        /*0074*/ 	.word	0x00000001
        /*0078*/ 	.word	0x00000001


	//----- nvinfo : EIATTR_CBANK_PARAM_SIZE
	.align		4
.L_23:
        /*007c*/ 	.byte	0x03, 0x19
        /*007e*/ 	.short	0x0024


	//----- nvinfo : EIATTR_PARAM_CBANK
	.align		4
        /*0080*/ 	.byte	0x04, 0x0a
        /*0082*/ 	.short	(.L_25 - .L_24)
	.align		4
.L_24:
        /*0084*/ 	.word	index@(.nv.constant0.triton_poi_fused__prelu_kernel_add_8)
        /*0088*/ 	.short	0x0210
        /*008a*/ 	.short	0x0024


	//----- nvinfo : EIATTR_SW_WAR
	.align		4
.L_25:
        /*008c*/ 	.byte	0x04, 0x36
        /*008e*/ 	.short	(.L_27 - .L_26)
.L_26:
        /*0090*/ 	.word	0x00000008
.L_27:


//--------------------- .nv.callgraph             --------------------------
	.section	.nv.callgraph,"",@"SHT_CUDA_CALLGRAPH"
	.align	4
	.sectionentsize	8
	.align		4
        /*0000*/ 	.word	0x00000000
	.align		4
        /*0004*/ 	.word	0xffffffff
	.align		4
        /*0008*/ 	.word	0x00000000
	.align		4
        /*000c*/ 	.word	0xfffffffe
	.align		4
        /*0010*/ 	.word	0x00000000
	.align		4
        /*0014*/ 	.word	0xfffffffd
	.align		4
        /*0018*/ 	.word	0x00000000
	.align		4
        /*001c*/ 	.word	0xfffffffc


//--------------------- .text.triton_poi_fused__prelu_kernel_add_8 --------------------------
	.section	.text.triton_poi_fused__prelu_kernel_add_8,"ax",@progbits
	.align	128
        .global         triton_poi_fused__prelu_kernel_add_8
        .type           triton_poi_fused__prelu_kernel_add_8,@function
        .size           triton_poi_fused__prelu_kernel_add_8,(.L_x_1 - triton_poi_fused__prelu_kernel_add_8)
        .other          triton_poi_fused__prelu_kernel_add_8,@"STO_CUDA_ENTRY STV_DEFAULT"
triton_poi_fused__prelu_kernel_add_8:
.text.triton_poi_fused__prelu_kernel_add_8:
[----:B------:R-:W0:Y:S02]  /*0000*/  LDC R1, c[0x0][0x28] ;  /* 0x00000a00ff017b82 */ /* 0x000e240000000800 */
[----:B------:R-:W1:Y:S01]  /*0010*/  S2R R0, SR_TID.X ;  /* 0x0000000000007919 */ /* 0x000e620000002100 */
[----:B------:R-:W-:Y:S01]  /*0020*/  HFMA2.MMA R2, -RZ, RZ, 0, 0 ;  /* 0x00000000ff027435 */ /* 0x000fe200000001ff */
[----:B------:R-:W2:Y:S01]  /*0030*/  LDC.64 R10, c[0x0][0x210] ;  /* 0x00008400ff0a7b82 */ /* 0x000ea20000000a00 */
[----:B------:R-:W-:Y:S01]  /*0040*/  IMAD.MOV.U32 R12, RZ, RZ, RZ ;  /* 0x000000ffff0c7224 */ /* 0x000fe200078e00ff */
[----:B------:R-:W3:Y:S01]  /*0050*/  S2R R3, SR_CTAID.X ;  /* 0x0000000000037919 */ /* 0x000ee20000002500 */
[----:B------:R-:W-:-:S05]  /*0060*/  ULDC.64 UR4, c[0x0][0x208] ;  /* 0x0000820000047ab9 */ /* 0x000fca0000000a00 */
[----:B------:R-:W4:Y:S08]  /*0070*/  LDC.64 R8, c[0x0][0x218] ;  /* 0x00008600ff087b82 */ /* 0x000f300000000a00 */
[----:B------:R-:W5:Y:S01]  /*0080*/  LDC.64 R6, c[0x0][0x220] ;  /* 0x00008800ff067b82 */ /* 0x000f620000000a00 */
[----:B-1----:R-:W-:-:S04]  /*0090*/  SHF.L.U32 R0, R0, 0x1, RZ ;  /* 0x0000000100007819 */ /* 0x002fc800000006ff */
[----:B------:R-:W-:-:S04]  /*00a0*/  LOP3.LUT R0, R0, 0xfe, RZ, 0xc0, !PT ;  /* 0x000000fe00007812 */ /* 0x000fc800078ec0ff */
[----:B---3--:R-:W-:-:S04]  /*00b0*/  LEA R3, R3, R0, 0x8 ;  /* 0x0000000003037211 */ /* 0x008fc800078e40ff */
[C---:B------:R-:W-:Y:S01]  /*00c0*/  ISETP.GE.AND P2, PT, R3.reuse, 0x1700, PT ;  /* 0x000017000300780c */ /* 0x040fe20003f46270 */
[C---:B------:R-:W-:Y:S02]  /*00d0*/  VIADD R13, R3.reuse, 0x1 ;  /* 0x00000001030d7836 */ /* 0x040fe40000000000 */
[----:B------:R-:W-:-:S04]  /*00e0*/  IMAD.HI R0, R3, -0x4de9bd37, R2 ;  /* 0xb21642c903007827 */ /* 0x000fc800078e0202 */
[----:B------:R-:W-:Y:S01]  /*00f0*/  IMAD.HI R4, R13, -0x4de9bd37, R12 ;  /* 0xb21642c90d047827 */ /* 0x000fe200078e020c */
[----:B------:R-:W-:-:S03]  /*0100*/  SHF.R.U32.HI R5, RZ, 0x1f, R0 ;  /* 0x0000001fff057819 */ /* 0x000fc60000011600 */
[----:B--2---:R-:W-:Y:S01]  /*0110*/  IMAD.WIDE R10, R3, 0x4, R10 ;  /* 0x00000004030a7825 */ /* 0x004fe200078e020a */
[----:B------:R-:W-:Y:S02]  /*0120*/  SHF.R.U32.HI R15, RZ, 0x1f, R4 ;  /* 0x0000001fff0f7819 */ /* 0x000fe40000011604 */
[----:B------:R-:W-:Y:S02]  /*0130*/  LEA.HI.SX32 R2, R0, R5, 0x1b ;  /* 0x0000000500027211 */ /* 0x000fe400078fdaff */
[----:B------:R-:W-:Y:S02]  /*0140*/  LEA.HI.SX32 R15, R4, R15, 0x1b ;  /* 0x0000000f040f7211 */ /* 0x000fe400078fdaff */
[----:B------:R-:W-:Y:S02]  /*0150*/  CS2R R4, SRZ ;  /* 0x0000000000047805 */ /* 0x000fe4000001ff00 */
[----:B------:R-:W-:Y:S01]  /*0160*/  LEA.HI R0, R2, R2, RZ, 0x5 ;  /* 0x0000000202007211 */ /* 0x000fe200078f28ff */
[----:B------:R-:W-:-:S03]  /*0170*/  IMAD R17, R15, -0x2e, R13 ;  /* 0xffffffd20f117824 */ /* 0x000fc600078e020d */
[----:B------:R-:W-:Y:S01]  /*0180*/  LOP3.LUT R13, R0, 0xffffffe0, RZ, 0xc0, !PT ;  /* 0xffffffe0000d7812 */ /* 0x000fe200078ec0ff */
[C---:B------:R-:W-:Y:S01]  /*0190*/  IMAD R15, R2.reuse, -0x2e, R3 ;  /* 0xffffffd2020f7824 */ /* 0x040fe200078e0203 */
[----:B------:R1:W2:Y:S01]  /*01a0*/  @!P2 LDG.E.64 R4, desc[UR4][R10.64] ;  /* 0x000000040a04a981 */ /* 0x0002a2000c1e1b00 */
[C---:B------:R-:W-:Y:S01]  /*01b0*/  IMAD R17, R2.reuse, 0x30, R17 ;  /* 0x0000003002117824 */ /* 0x040fe200078e0211 */
[----:B------:R-:W-:Y:S01]  /*01c0*/  IADD3 R13, R2, -R13, RZ ;  /* 0x8000000d020d7210 */ /* 0x000fe20007ffe0ff */
[----:B------:R-:W-:Y:S01]  /*01d0*/  IMAD R15, R2, 0x30, R15 ;  /* 0x00000030020f7824 */ /* 0x000fe200078e020f */
[----:B------:R-:W-:Y:S01]  /*01e0*/  MOV R0, RZ ;  /* 0x000000ff00007202 */ /* 0x000fe20000000f00 */
[----:B------:R-:W-:Y:S02]  /*01f0*/  VIADD R17, R17, 0x1 ;  /* 0x0000000111117836 */ /* 0x000fe40000000000 */
[----:B----4-:R-:W-:Y:S01]  /*0200*/  IMAD.WIDE R8, R13, 0x4, R8 ;  /* 0x000000040d087825 */ /* 0x010fe200078e0208 */
[----:B------:R-:W-:-:S02]  /*0210*/  IADD3 R19, R15, 0x1, RZ ;  /* 0x000000010f137810 */ /* 0x000fc40007ffe0ff */
[----:B------:R-:W-:Y:S01]  /*0220*/  CS2R R14, SRZ ;  /* 0x00000000000e7805 */ /* 0x000fe2000001ff00 */
[----:B-1----:R-:W1:Y:S01]  /*0230*/  LDC.64 R10, c[0x0][0x228] ;  /* 0x00008a00ff0a7b82 */ /* 0x002e620000000a00 */
[----:B------:R-:W3:Y:S01]  /*0240*/  @!P2 LDG.E.EL R0, desc[UR4][R8.64] ;  /* 0x000000040800a981 */ /* 0x000ee2000c2e1900 */
[----:B-----5:R-:W-:-:S03]  /*0250*/  IMAD.WIDE R12, R19, 0x4, R6 ;  /* 0x00000004130c7825 */ /* 0x020fc600078e0206 */
[----:B------:R-:W4:Y:S01]  /*0260*/  @!P2 LDG.E.EL R15, desc[UR4][R8.64] ;  /* 0x00000004080fa981 */ /* 0x000f22000c2e1900 */
[----:B------:R-:W-:Y:S01]  /*0270*/  IMAD.WIDE R6, R17, 0x4, R6 ;  /* 0x0000000411067825 */ /* 0x000fe200078e0206 */
[----:B------:R-:W-:-:S04]  /*0280*/  HFMA2.MMA R17, -RZ, RZ, 0, 0 ;  /* 0x00000000ff117435 */ /* 0x000fc800000001ff */
[----:B------:R-:W5:Y:S06]  /*0290*/  @!P2 LDG.E R14, desc[UR4][R6.64] ;  /* 0x00000004060ea981 */ /* 0x000f6c000c1e1900 */
[----:B------:R-:W5:Y:S01]  /*02a0*/  @!P2 LDG.E R17, desc[UR4][R12.64] ;  /* 0x000000040c11a981 */ /* 0x000f62000c1e1900 */
[----:B-1----:R-:W-:Y:S01]  /*02b0*/  IMAD.WIDE R2, R3, 0x4, R10 ;  /* 0x0000000403027825 */ /* 0x002fe200078e020a */
[----:B--2---:R-:W-:Y:S02]  /*02c0*/  FSETP.GT.AND P0, PT, R4, RZ, PT ;  /* 0x000000ff0400720b */ /* 0x004fe40003f04000 */
[----:B------:R-:W-:-:S13]  /*02d0*/  FSETP.GT.AND P1, PT, R5, RZ, PT ;  /* 0x000000ff0500720b */ /* 0x000fda0003f24000 */
[----:B---3--:R-:W-:Y:S01]  /*02e0*/  @!P1 FMUL R5, R0, R5 ;  /* 0x0000000500059220 */ /* 0x008fe20000400000 */
[----:B----4-:R-:W-:-:S03]  /*02f0*/  @!P0 FMUL R4, R15, R4 ;  /* 0x000000040f048220 */ /* 0x010fc60000400000 */
[----:B-----5:R-:W-:Y:S01]  /*0300*/  FADD R5, R5, R14 ;  /* 0x0000000e05057221 */ /* 0x020fe20000000000 */
[----:B------:R-:W-:Y:S01]  /*0310*/  FADD R4, R4, R17 ;  /* 0x0000001104047221 */ /* 0x000fe20000000000 */
[----:B------:R-:W-:Y:S06]  /*0320*/  @P2 EXIT ;  /* 0x000000000000294d */ /* 0x000fec0003800000 */
[----:B------:R-:W-:Y:S01]  /*0330*/  STG.E.64 desc[UR4][R2.64], R4 ;  /* 0x0000000402007986 */ /* 0x000fe2000c101b04 */
[----:B------:R-:W-:Y:S05]  /*0340*/  EXIT ;  /* 0x000000000000794d */ /* 0x000fea0003800000 */
.L_x_0:
[----:B------:R-:W-:-:S00]  /*0350*/  BRA `(.L_x_0) ;  /* 0xfffffffc00fc7947 */ /* 0x000fc0000383ffff */
[----:B------:R-:W-:-:S00]  /*0360*/  NOP ;  /* 0x0000000000007918 */ /* 0x000fc00000000000 */
        /* <DEDUP_REMOVED lines=9> */
.L_x_1:


//--------------------- .nv.constant0.triton_poi_fused__prelu_kernel_add_8 --------------------------
	.section	.nv.constant0.triton_poi_fused__prelu_kernel_add_8,"a",@progbits
	.sectionflags	@""
	.align	4
.nv.constant0.triton_poi_fused__prelu_kernel_add_8:
	.zero		564
